	.headerflags	@"EF_CUDA_TEXMODE_UNIFIED EF_CUDA_64BIT_ADDRESS EF_CUDA_ACCELERATORS EF_CUDA_SM90 EF_CUDA_VIRTUAL_SM(EF_CUDA_SM90)"
	.elftype	@"ET_EXEC"


//--------------------- .nv.info                  --------------------------
	.section	.nv.info,"",@"SHT_CUDA_INFO"
	.align	4


	//----- nvinfo : EIATTR_REGCOUNT
	.align		4
        /*0000*/ 	.byte	0x04, 0x2f
        /*0002*/ 	.short	(.L_1 - .L_0)
	.align		4
.L_0:
        /*0004*/ 	.word	index@(triton_poi_fused_cat_25)
        /*0008*/ 	.word	0x0000002c


	//----- nvinfo : EIATTR_MIN_STACK_SIZE
	.align		4
.L_1:
        /*000c*/ 	.byte	0x04, 0x12
        /*000e*/ 	.short	(.L_3 - .L_2)
	.align		4
.L_2:
        /*0010*/ 	.word	index@(triton_poi_fused_cat_25)
        /*0014*/ 	.word	0x00000000


	//----- nvinfo : EIATTR_FRAME_SIZE
	.align		4
.L_3:
        /*0018*/ 	.byte	0x04, 0x11
        /*001a*/ 	.short	(.L_5 - .L_4)
	.align		4
.L_4:
        /*001c*/ 	.word	index@(triton_poi_fused_cat_25)
        /*0020*/ 	.word	0x00000000


	//----- nvinfo : EIATTR_MIN_STACK_SIZE
	.align		4
.L_5:
        /*0024*/ 	.byte	0x04, 0x12
        /*0026*/ 	.short	(.L_7 - .L_6)
	.align		4
.L_6:
        /*0028*/ 	.word	index@(triton_poi_fused_cat_25)
        /*002c*/ 	.word	0x00000000
.L_7:


//--------------------- .nv.info.triton_poi_fused_cat_25 --------------------------
	.section	.nv.info.triton_poi_fused_cat_25,"",@"SHT_CUDA_INFO"
	.sectionflags	@""
	.align	4


	//----- nvinfo : EIATTR_CUDA_API_VERSION
	.align		4
        /*0000*/ 	.byte	0x04, 0x37
        /*0002*/ 	.short	(.L_9 - .L_8)
.L_8:
        /*0004*/ 	.word	0x0000007c


	//----- nvinfo : EIATTR_KPARAM_INFO
	.align		4
.L_9:
        /*0008*/ 	.byte	0x04, 0x17
        /*000a*/ 	.short	(.L_11 - .L_10)
.L_10:
        /*000c*/ 	.word	0x00000000
        /*0010*/ 	.short	0x0009
        /*0012*/ 	.short	0x0048
        /*0014*/ 	.byte	0x00, 0xf0, 0x11, 0x00


	//----- nvinfo : EIATTR_KPARAM_INFO
	.align		4
.L_11:
        /*0018*/ 	.byte	0x04, 0x17
        /*001a*/ 	.short	(.L_13 - .L_12)
.L_12:
        /*001c*/ 	.word	0x00000000
        /*0020*/ 	.short	0x0008
        /*0022*/ 	.short	0x0040
        /*0024*/ 	.byte	0x00, 0xf4, 0x21, 0x00


	//----- nvinfo : EIATTR_KPARAM_INFO
	.align		4
.L_13:
        /*0028*/ 	.byte	0x04, 0x17
        /*002a*/ 	.short	(.L_15 - .L_14)
.L_14:
        /*002c*/ 	.word	0x00000000
        /*0030*/ 	.short	0x0007
        /*0032*/ 	.short	0x0038
        /*0034*/ 	.byte	0x00, 0xf4, 0x21, 0x00


	//----- nvinfo : EIATTR_KPARAM_INFO
	.align		4
.L_15:
        /*0038*/ 	.byte	0x04, 0x17
        /*003a*/ 	.short	(.L_17 - .L_16)
.L_16:
        /*003c*/ 	.word	0x00000000
        /*0040*/ 	.short	0x0006
        /*0042*/ 	.short	0x0030
        /*0044*/ 	.byte	0x00, 0xf4, 0x21, 0x00


	//----- nvinfo : EIATTR_KPARAM_INFO
	.align		4
.L_17:
        /*0048*/ 	.byte	0x04, 0x17
        /*004a*/ 	.short	(.L_19 - .L_18)
.L_18:
        /*004c*/ 	.word	0x00000000
        /*0050*/ 	.short	0x0005
        /*0052*/ 	.short	0x0028
        /*0054*/ 	.byte	0x00, 0xf4, 0x21, 0x00


	//----- nvinfo : EIATTR_KPARAM_INFO
	.align		4
.L_19:
        /*0058*/ 	.byte	0x04, 0x17
        /*005a*/ 	.short	(.L_21 - .L_20)
.L_20:
        /*005c*/ 	.word	0x00000000
        /*0060*/ 	.short	0x0004
        /*0062*/ 	.short	0x0020
        /*0064*/ 	.byte	0x00, 0xf4, 0x21, 0x00


	//----- nvinfo : EIATTR_KPARAM_INFO
	.align		4
.L_21:
        /*0068*/ 	.byte	0x04, 0x17
        /*006a*/ 	.short	(.L_23 - .L_22)
.L_22:
        /*006c*/ 	.word	0x00000000
        /*0070*/ 	.short	0x0003
        /*0072*/ 	.short	0x0018
        /*0074*/ 	.byte	0x00, 0xf4, 0x21, 0x00


	//----- nvinfo : EIATTR_KPARAM_INFO
	.align		4
.L_23:
        /*0078*/ 	.byte	0x04, 0x17
        /*007a*/ 	.short	(.L_25 - .L_24)
.L_24:
        /*007c*/ 	.word	0x00000000
        /*0080*/ 	.short	0x0002
        /*0082*/ 	.short	0x0010
        /*0084*/ 	.byte	0x00, 0xf4, 0x21, 0x00


	//----- nvinfo : EIATTR_KPARAM_INFO
	.align		4
.L_25:
        /*0088*/ 	.byte	0x04, 0x17
        /*008a*/ 	.short	(.L_27 - .L_26)
.L_26:
        /*008c*/ 	.word	0x00000000
        /*0090*/ 	.short	0x0001
        /*0092*/ 	.short	0x0008
        /*0094*/ 	.byte	0x00, 0xf4, 0x21, 0x00


	//----- nvinfo : EIATTR_KPARAM_INFO
	.align		4
.L_27:
        /*0098*/ 	.byte	0x04, 0x17
        /*009a*/ 	.short	(.L_29 - .L_28)
.L_28:
        /*009c*/ 	.word	0x00000000
        /*00a0*/ 	.short	0x0000
        /*00a2*/ 	.short	0x0000
        /*00a4*/ 	.byte	0x00, 0xf4, 0x21, 0x00


	//----- nvinfo : EIATTR_SPARSE_MMA_MASK
	.align		4
.L_29:
        /*00a8*/ 	.byte	0x03, 0x50
        /*00aa*/ 	.short	0x0000


	//----- nvinfo : EIATTR_MAXREG_COUNT
	.align		4
        /*00ac*/ 	.byte	0x03, 0x1b
        /*00ae*/ 	.short	0x00ff


	//----- nvinfo : EIATTR_EXIT_INSTR_OFFSETS
	.align		4
        /*00b0*/ 	.byte	0x04, 0x1c
        /*00b2*/ 	.short	(.L_31 - .L_30)


	//   ....[0]....
.L_30:
        /*00b4*/ 	.word	0x00001c80


	//----- nvinfo : EIATTR_REQNTID
	.align		4
.L_31:
        /*00b8*/ 	.byte	0x04, 0x10
        /*00ba*/ 	.short	(.L_33 - .L_32)
.L_32:
        /*00bc*/ 	.word	0x00000080
        /*00c0*/ 	.word	0x00000001
        /*00c4*/ 	.word	0x00000001


	//----- nvinfo : EIATTR_CBANK_PARAM_SIZE
	.align		4
.L_33:
        /*00c8*/ 	.byte	0x03, 0x19
        /*00ca*/ 	.short	0x004c


	//----- nvinfo : EIATTR_PARAM_CBANK
	.align		4
        /*00cc*/ 	.byte	0x04, 0x0a
        /*00ce*/ 	.short	(.L_35 - .L_34)
	.align		4
.L_34:
        /*00d0*/ 	.word	index@(.nv.constant0.triton_poi_fused_cat_25)
        /*00d4*/ 	.short	0x0210
        /*00d6*/ 	.short	0x004c


	//----- nvinfo : EIATTR_SW_WAR
	.align		4
.L_35:
        /*00d8*/ 	.byte	0x04, 0x36
        /*00da*/ 	.short	(.L_37 - .L_36)
.L_36:
        /*00dc*/ 	.word	0x00000008
.L_37:


//--------------------- .nv.callgraph             --------------------------
	.section	.nv.callgraph,"",@"SHT_CUDA_CALLGRAPH"
	.align	4
	.sectionentsize	8
	.align		4
        /*0000*/ 	.word	0x00000000
	.align		4
        /*0004*/ 	.word	0xffffffff
	.align		4
        /*0008*/ 	.word	0x00000000
	.align		4
        /*000c*/ 	.word	0xfffffffe
	.align		4
        /*0010*/ 	.word	0x00000000
	.align		4
        /*0014*/ 	.word	0xfffffffd
	.align		4
        /*0018*/ 	.word	0x00000000
	.align		4
        /*001c*/ 	.word	0xfffffffc


//--------------------- .text.triton_poi_fused_cat_25 --------------------------
	.section	.text.triton_poi_fused_cat_25,"ax",@progbits
	.align	128
        .global         triton_poi_fused_cat_25
        .type           triton_poi_fused_cat_25,@function
        .size           triton_poi_fused_cat_25,(.L_x_1 - triton_poi_fused_cat_25)
        .other          triton_poi_fused_cat_25,@"STO_CUDA_ENTRY STV_DEFAULT"
triton_poi_fused_cat_25:
.text.triton_poi_fused_cat_25:
[----:B------:R-:W-:Y:S01]  /*0000*/  LDC R1, c[0x0][0x28] ;  /* 0x00000a00ff017b82 */ /* 0x000fe20000000800 */
[----:B------:R-:W1:Y:S07]  /*0010*/  S2R R0, SR_TID.X ;  /* 0x0000000000007919 */ /* 0x000e6e0000002100 */
[----:B------:R-:W2:Y:S01]  /*0020*/  LDC.64 R8, c[0x0][0x220] ;  /* 0x00008800ff087b82 */ /* 0x000ea20000000a00 */
[----:B------:R-:W-:Y:S01]  /*0030*/  CS2R R12, SRZ ;  /* 0x00000000000c7805 */ /* 0x000fe2000001ff00 */
[----:B------:R-:W-:Y:S01]  /*0040*/  ULDC.64 UR4, c[0x0][0x208] ;  /* 0x0000820000047ab9 */ /* 0x000fe20000000a00 */
[----:B------:R-:W3:Y:S05]  /*0050*/  S2R R3, SR_CTAID.X ;  /* 0x0000000000037919 */ /* 0x000eea0000002500 */
[----:B------:R-:W4:Y:S01]  /*0060*/  LDC.64 R34, c[0x0][0x228] ;  /* 0x00008a00ff227b82 */ /* 0x000f220000000a00 */
[----:B------:R-:W-:-:S02]  /*0070*/  CS2R R20, SRZ ;  /* 0x0000000000147805 */ /* 0x000fc4000001ff00 */
[----:B------:R-:W-:Y:S01]  /*0080*/  CS2R R22, SRZ ;  /* 0x0000000000167805 */ /* 0x000fe2000001ff00 */
[----:B------:R-:W-:Y:S01]  /*0090*/  ULDC.64 UR6, c[0x0][0x230] ;  /* 0x00008c0000067ab9 */ /* 0x000fe20000000a00 */
[----:B-1----:R-:W-:Y:S01]  /*00a0*/  IMAD.SHL.U32 R0, R0, 0x4, RZ ;  /* 0x0000000400007824 */ /* 0x002fe200078e00ff */
[----:B---3--:R-:W-:-:S04]  /*00b0*/  SHF.R.S32.HI R4, RZ, 0x15, R3 ;  /* 0x00000015ff047819 */ /* 0x008fc80000011403 */
[----:B------:R-:W-:Y:S02]  /*00c0*/  LOP3.LUT R0, R0, 0x1fc, RZ, 0xc0, !PT ;  /* 0x000001fc00007812 */ /* 0x000fe400078ec0ff */
[----:B------:R-:W-:-:S03]  /*00d0*/  SGXT R4, R4, 0x1 ;  /* 0x000000010404781a */ /* 0x000fc60000000200 */
[----:B------:R-:W-:-:S04]  /*00e0*/  IMAD R16, R3, 0x400, R0 ;  /* 0x0000040003107824 */ /* 0x000fc800078e0200 */
[----:B------:R-:W-:Y:S01]  /*00f0*/  VIADD R19, R16, 0x200 ;  /* 0x0000020010137836 */ /* 0x000fe20000000000 */
[-C--:B------:R-:W-:Y:S02]  /*0100*/  LEA.HI R2, R4, R16.reuse, RZ, 0xa ;  /* 0x0000001004027211 */ /* 0x080fe400078f50ff */
[----:B------:R-:W-:Y:S02]  /*0110*/  SHF.R.S32.HI R17, RZ, 0x1f, R16 ;  /* 0x0000001fff117819 */ /* 0x000fe40000011410 */
[----:B------:R-:W-:Y:S02]  /*0120*/  SHF.R.S32.HI R26, RZ, 0xa, R2 ;  /* 0x0000000aff1a7819 */ /* 0x000fe40000011402 */
[----:B------:R-:W-:Y:S02]  /*0130*/  LEA.HI R0, R17, R16, RZ, 0x5 ;  /* 0x0000001011007211 */ /* 0x000fe400078f28ff */
[----:B------:R-:W-:Y:S02]  /*0140*/  LEA.HI R3, R26, R26, RZ, 0x8 ;  /* 0x0000001a1a037211 */ /* 0x000fe400078f40ff */
[----:B------:R-:W-:-:S02]  /*0150*/  SHF.R.S32.HI R5, RZ, 0x5, R0 ;  /* 0x00000005ff057819 */ /* 0x000fc40000011400 */
[----:B------:R-:W-:Y:S02]  /*0160*/  LOP3.LUT R7, R3, 0xffffff00, RZ, 0xc0, !PT ;  /* 0xffffff0003077812 */ /* 0x000fe400078ec0ff */
[----:B------:R-:W-:Y:S02]  /*0170*/  LEA.HI R3, R5, R5, RZ, 0x5 ;  /* 0x0000000505037211 */ /* 0x000fe400078f28ff */
[----:B------:R-:W-:Y:S01]  /*0180*/  LEA.HI R28, R4, R19, RZ, 0xa ;  /* 0x00000013041c7211 */ /* 0x000fe200078f50ff */
[----:B------:R-:W-:Y:S01]  /*0190*/  IMAD.IADD R26, R26, 0x1, -R7 ;  /* 0x000000011a1a7824 */ /* 0x000fe200078e0a07 */
[----:B------:R-:W-:Y:S02]  /*01a0*/  LOP3.LUT R6, R3, 0xffffffe0, RZ, 0xc0, !PT ;  /* 0xffffffe003067812 */ /* 0x000fe400078ec0ff */
[----:B------:R-:W-:Y:S02]  /*01b0*/  LOP3.LUT R27, R0, 0xffffffe0, RZ, 0xc0, !PT ;  /* 0xffffffe0001b7812 */ /* 0x000fe400078ec0ff */
[----:B------:R-:W-:Y:S01]  /*01c0*/  ISETP.GT.AND P0, PT, R26, 0x7f, PT ;  /* 0x0000007f1a00780c */ /* 0x000fe20003f04270 */
[----:B------:R-:W-:Y:S01]  /*01d0*/  IMAD.IADD R7, R5, 0x1, -R6 ;  /* 0x0000000105077824 */ /* 0x000fe200078e0a06 */
[----:B------:R-:W-:Y:S01]  /*01e0*/  SHF.R.S32.HI R15, RZ, 0xa, R28 ;  /* 0x0000000aff0f7819 */ /* 0x000fe2000001141c */
[----:B------:R-:W-:-:S02]  /*01f0*/  IMAD.IADD R27, R16, 0x1, -R27 ;  /* 0x00000001101b7824 */ /* 0x000fc400078e0a1b */
[----:B--2---:R-:W-:Y:S01]  /*0200*/  IMAD.WIDE R6, R7, 0x8, R8 ;  /* 0x0000000807067825 */ /* 0x004fe200078e0208 */
[----:B------:R-:W-:Y:S02]  /*0210*/  LEA.HI R3, R15, R15, RZ, 0x8 ;  /* 0x0000000f0f037211 */ /* 0x000fe400078f40ff */
[----:B------:R-:W-:Y:S02]  /*0220*/  LEA.HI R0, R4, R19, RZ, 0x5 ;  /* 0x0000001304007211 */ /* 0x000fe400078f28ff */
[----:B------:R-:W-:-:S03]  /*0230*/  LOP3.LUT R10, R3, 0xffffff00, RZ, 0xc0, !PT ;  /* 0xffffff00030a7812 */ /* 0x000fc600078ec0ff */
[----:B------:R1:W2:Y:S01]  /*0240*/  @P0 LDG.E.EL.64 R12, desc[UR4][R6.64] ;  /* 0x00000004060c0981 */ /* 0x0002a2000c2e1b00 */
[----:B------:R-:W-:Y:S01]  /*0250*/  SHF.R.S32.HI R0, RZ, 0x5, R0 ;  /* 0x00000005ff007819 */ /* 0x000fe20000011400 */
[----:B----4-:R-:W-:-:S03]  /*0260*/  IMAD.WIDE R24, R27, 0x8, R34 ;  /* 0x000000081b187825 */ /* 0x010fc600078e0222 */
[C---:B------:R-:W-:Y:S01]  /*0270*/  LEA.HI R3, R0.reuse, R0, RZ, 0x5 ;  /* 0x0000000000037211 */ /* 0x040fe200078f28ff */
[----:B------:R-:W-:Y:S01]  /*0280*/  IMAD.IADD R15, R15, 0x1, -R10 ;  /* 0x000000010f0f7824 */ /* 0x000fe200078e0a0a */
[----:B------:R-:W3:Y:S02]  /*0290*/  @P0 LDG.E.EL.128 R20, desc[UR4][R24.64] ;  /* 0x0000000418140981 */ /* 0x000ee4000c2e1d00 */
[----:B------:R-:W-:Y:S02]  /*02a0*/  LOP3.LUT R3, R3, 0xffffffe0, RZ, 0xc0, !PT ;  /* 0xffffffe003037812 */ /* 0x000fe400078ec0ff */
[----:B-1----:R-:W-:Y:S02]  /*02b0*/  CS2R R6, SRZ ;  /* 0x0000000000067805 */ /* 0x002fe4000001ff00 */
[----:B------:R-:W-:Y:S01]  /*02c0*/  ISETP.GT.AND P1, PT, R15, 0x7f, PT ;  /* 0x0000007f0f00780c */ /* 0x000fe20003f24270 */
[----:B------:R-:W-:-:S04]  /*02d0*/  IMAD.IADD R3, R0, 0x1, -R3 ;  /* 0x0000000100037824 */ /* 0x000fc800078e0a03 */
[----:B------:R-:W-:-:S08]  /*02e0*/  IMAD.WIDE R30, R3, 0x8, R8 ;  /* 0x00000008031e7825 */ /* 0x000fd000078e0208 */
[----:B------:R-:W4:Y:S01]  /*02f0*/  @P1 LDG.E.EL.64 R6, desc[UR4][R30.64] ;  /* 0x000000041e061981 */ /* 0x000f22000c2e1b00 */
[----:B------:R-:W-:Y:S02]  /*0300*/  CS2R R8, SRZ ;  /* 0x0000000000087805 */ /* 0x000fe4000001ff00 */
[----:B------:R-:W-:-:S06]  /*0310*/  CS2R R10, SRZ ;  /* 0x00000000000a7805 */ /* 0x000fcc000001ff00 */
[----:B------:R1:W5:Y:S02]  /*0320*/  @P1 LDG.E.EL.128 R8, desc[UR4][R24.64] ;  /* 0x0000000418081981 */ /* 0x000364000c2e1d00 */
[----:B-1----:R-:W-:Y:S01]  /*0330*/  VIADD R25, R26, 0xffffff80 ;  /* 0xffffff801a197836 */ /* 0x002fe20000000000 */
[----:B--2---:R-:W-:Y:S02]  /*0340*/  SEL R14, R13, RZ, P0 ;  /* 0x000000ff0d0e7207 */ /* 0x004fe40000000000 */
[----:B------:R-:W-:Y:S02]  /*0350*/  SEL R13, R12, RZ, P0 ;  /* 0x000000ff0c0d7207 */ /* 0x000fe40000000000 */
[----:B------:R-:W-:Y:S02]  /*0360*/  SHF.R.U32.HI R0, RZ, 0x1b, R14 ;  /* 0x0000001bff007819 */ /* 0x000fe4000001160e */
[----:B---3--:R-:W-:Y:S02]  /*0370*/  SEL R12, R20, RZ, P0 ;  /* 0x000000ff140c7207 */ /* 0x008fe40000000000 */
[----:B------:R-:W-:-:S02]  /*0380*/  LOP3.LUT R0, R0, 0x10, RZ, 0xc0, !PT ;  /* 0x0000001000007812 */ /* 0x000fc400078ec0ff */
[----:B------:R-:W-:Y:S02]  /*0390*/  SEL R33, R21, RZ, P0 ;  /* 0x000000ff15217207 */ /* 0x000fe40000000000 */
[----:B------:R-:W-:Y:S01]  /*03a0*/  IADD3 R13, P2, R0, R13, RZ ;  /* 0x0000000d000d7210 */ /* 0x000fe20007f5e0ff */
[----:B------:R-:W-:Y:S01]  /*03b0*/  IMAD.MOV.U32 R0, RZ, RZ, RZ ;  /* 0x000000ffff007224 */ /* 0x000fe200078e00ff */
[----:B------:R-:W-:Y:S02]  /*03c0*/  LEA R32, P3, R12, UR6, 0x2 ;  /* 0x000000060c207c11 */ /* 0x000fe4000f8610ff */
[----:B------:R-:W-:Y:S01]  /*03d0*/  SEL R29, R22, RZ, P0 ;  /* 0x000000ff161d7207 */ /* 0x000fe20000000000 */
[----:B------:R-:W-:Y:S01]  /*03e0*/  IMAD.X R14, RZ, RZ, R14, P2 ;  /* 0x000000ffff0e7224 */ /* 0x000fe200010e060e */
[----:B------:R-:W-:Y:S02]  /*03f0*/  SEL R22, R23, RZ, P0 ;  /* 0x000000ff17167207 */ /* 0x000fe40000000000 */
[--C-:B------:R-:W-:Y:S01]  /*0400*/  LEA.HI.X R21, R12, UR7, R33.reuse, 0x2, P3 ;  /* 0x000000070c157c11 */ /* 0x100fe200098f1421 */
[----:B------:R-:W-:Y:S01]  /*0410*/  IMAD.SHL.U32 R12, R25, 0x100, RZ ;  /* 0x00000100190c7824 */ /* 0x000fe200078e00ff */
[----:B------:R-:W-:-:S02]  /*0420*/  SHF.R.U32.HI R33, RZ, 0x19, R33 ;  /* 0x00000019ff217819 */ /* 0x000fc40000011621 */
[C---:B------:R-:W-:Y:S01]  /*0430*/  SHF.L.U64.HI R14, R13.reuse, 0x6, R14 ;  /* 0x000000060d0e7819 */ /* 0x040fe2000001020e */
[----:B------:R-:W-:Y:S01]  /*0440*/  IMAD.SHL.U32 R13, R13, 0x40, RZ ;  /* 0x000000400d0d7824 */ /* 0x000fe200078e00ff */
[----:B------:R-:W-:Y:S02]  /*0450*/  LEA R31, P2, R29, UR6, 0x2 ;  /* 0x000000061d1f7c11 */ /* 0x000fe4000f8410ff */
[--C-:B------:R-:W-:Y:S02]  /*0460*/  SHF.R.U32.HI R30, RZ, 0x19, R22.reuse ;  /* 0x00000019ff1e7819 */ /* 0x100fe40000011616 */
[----:B------:R-:W-:Y:S02]  /*0470*/  LOP3.LUT R33, R33, 0x40, RZ, 0xc0, !PT ;  /* 0x0000004021217812 */ /* 0x000fe400078ec0ff */
[----:B----4-:R-:W-:Y:S01]  /*0480*/  SEL R20, R7, RZ, P1 ;  /* 0x000000ff07147207 */ /* 0x010fe20000800000 */
[----:B------:R-:W-:Y:S01]  /*0490*/  IMAD.MOV.U32 R7, RZ, RZ, RZ ;  /* 0x000000ffff077224 */ /* 0x000fe200078e00ff */
[----:B------:R-:W-:-:S02]  /*04a0*/  LEA.HI.X R29, R29, UR7, R22, 0x2, P2 ;  /* 0x000000071d1d7c11 */ /* 0x000fc400090f1416 */
[----:B------:R-:W-:Y:S02]  /*04b0*/  LOP3.LUT R30, R30, 0x40, RZ, 0xc0, !PT ;  /* 0x000000401e1e7812 */ /* 0x000fe400078ec0ff */
[C---:B------:R-:W-:Y:S02]  /*04c0*/  IADD3 R32, P2, P3, R13.reuse, R32, R33 ;  /* 0x000000200d207210 */ /* 0x040fe40007b5e021 */
[----:B------:R-:W-:Y:S02]  /*04d0*/  SHF.R.U32.HI R22, RZ, 0x1b, R20 ;  /* 0x0000001bff167819 */ /* 0x000fe40000011614 */
[----:B------:R-:W-:Y:S02]  /*04e0*/  IADD3 R30, P4, P5, R13, R31, R30 ;  /* 0x0000001f0d1e7210 */ /* 0x000fe40007d9e01e */
[----:B------:R-:W-:Y:S02]  /*04f0*/  IADD3.X R33, R14, R21, RZ, P2, P3 ;  /* 0x000000150e217210 */ /* 0x000fe400017e64ff */
[----:B------:R-:W-:-:S02]  /*0500*/  LEA.HI R23, R17, R16, RZ, 0x12 ;  /* 0x0000001011177211 */ /* 0x000fc400078f90ff */
[----:B------:R-:W-:Y:S01]  /*0510*/  SEL R21, R6, RZ, P1 ;  /* 0x000000ff06157207 */ /* 0x000fe20000800000 */
[----:B------:R-:W-:Y:S01]  /*0520*/  IMAD.WIDE R32, R12, 0x4, R32 ;  /* 0x000000040c207825 */ /* 0x000fe200078e0220 */
[----:B------:R-:W-:Y:S02]  /*0530*/  LOP3.LUT R22, R22, 0x10, RZ, 0xc0, !PT ;  /* 0x0000001016167812 */ /* 0x000fe400078ec0ff */
[----:B------:R-:W-:Y:S02]  /*0540*/  IADD3.X R31, R14, R29, RZ, P4, P5 ;  /* 0x0000001d0e1f7210 */ /* 0x000fe400027ea4ff */
[----:B------:R-:W-:Y:S02]  /*0550*/  SHF.R.S32.HI R17, RZ, 0x12, R23 ;  /* 0x00000012ff117819 */ /* 0x000fe40000011417 */
[----:B------:R-:W-:Y:S01]  /*0560*/  IADD3 R24, P2, R22, R21, RZ ;  /* 0x0000001516187210 */ /* 0x000fe20007f5e0ff */
[----:B------:R-:W-:Y:S01]  /*0570*/  IMAD.WIDE R30, R12, 0x4, R30 ;  /* 0x000000040c1e7825 */ /* 0x000fe200078e021e */
[----:B-----5:R-:W-:-:S02]  /*0580*/  SEL R6, R9, RZ, P1 ;  /* 0x000000ff09067207 */ /* 0x020fc40000800000 */
[----:B------:R-:W-:Y:S01]  /*0590*/  SEL R29, R8, RZ, P1 ;  /* 0x000000ff081d7207 */ /* 0x000fe20000800000 */
[----:B------:R-:W-:Y:S02]  /*05a0*/  IMAD.SHL.U32 R18, R17, 0x8000, RZ ;  /* 0x0000800011127824 */ /* 0x000fe400078e00ff */
[----:B------:R-:W-:Y:S01]  /*05b0*/  IMAD.X R21, RZ, RZ, R20, P2 ;  /* 0x000000ffff157224 */ /* 0x000fe200010e0614 */
[----:B------:R-:W-:Y:S01]  /*05c0*/  SHF.R.U32.HI R9, RZ, 0x19, R6 ;  /* 0x00000019ff097819 */ /* 0x000fe20000011606 */
[----:B------:R-:W-:Y:S01]  /*05d0*/  IMAD.WIDE R30, R18, 0x4, R30 ;  /* 0x00000004121e7825 */ /* 0x000fe200078e021e */
[----:B------:R-:W-:Y:S02]  /*05e0*/  LEA R8, P2, R29, UR6, 0x2 ;  /* 0x000000061d087c11 */ /* 0x000fe4000f8410ff */
[----:B------:R-:W-:Y:S02]  /*05f0*/  SEL R10, R10, RZ, P1 ;  /* 0x000000ff0a0a7207 */ /* 0x000fe40000800000 */
[----:B------:R-:W-:Y:S01]  /*0600*/  SEL R37, R11, RZ, P1 ;  /* 0x000000ff0b257207 */ /* 0x000fe20000800000 */
[C---:B------:R-:W-:Y:S01]  /*0610*/  IMAD.SHL.U32 R20, R24.reuse, 0x40, RZ ;  /* 0x0000004018147824 */ /* 0x040fe200078e00ff */
[----:B------:R-:W-:Y:S01]  /*0620*/  SHF.L.U64.HI R21, R24, 0x6, R21 ;  /* 0x0000000618157819 */ /* 0x000fe20000010215 */
[----:B------:R-:W-:Y:S01]  /*0630*/  IMAD.WIDE R32, R18, 0x4, R32 ;  /* 0x0000000412207825 */ /* 0x000fe200078e0220 */
[----:B------:R-:W-:Y:S01]  /*0640*/  LOP3.LUT R9, R9, 0x40, RZ, 0xc0, !PT ;  /* 0x0000004009097812 */ /* 0x000fe200078ec0ff */
[----:B------:R1:W2:Y:S01]  /*0650*/  @P0 LDG.E.EL R0, desc[UR4][R30.64] ;  /* 0x000000041e000981 */ /* 0x0002a2000c2e1900 */
[----:B------:R-:W-:-:S02]  /*0660*/  LEA.HI.X R24, R29, UR7, R6, 0x2, P2 ;  /* 0x000000071d187c11 */ /* 0x000fc400090f1406 */
[----:B------:R-:W-:Y:S01]  /*0670*/  LEA R11, P4, R10, UR6, 0x2 ;  /* 0x000000060a0b7c11 */ /* 0x000fe2000f8810ff */
[----:B------:R3:W4:Y:S01]  /*0680*/  @P0 LDG.E.EL R7, desc[UR4][R32.64] ;  /* 0x0000000420070981 */ /* 0x000722000c2e1900 */
[----:B------:R-:W-:Y:S02]  /*0690*/  SHF.R.U32.HI R6, RZ, 0x19, R37 ;  /* 0x00000019ff067819 */ /* 0x000fe40000011625 */
[----:B------:R-:W-:Y:S01]  /*06a0*/  SHF.R.S32.HI R22, RZ, 0x1f, R19 ;  /* 0x0000001fff167819 */ /* 0x000fe20000011413 */
[----:B------:R-:W-:Y:S01]  /*06b0*/  VIADD R29, R15, 0xffffff80 ;  /* 0xffffff800f1d7836 */ /* 0x000fe20000000000 */
[----:B------:R-:W-:Y:S02]  /*06c0*/  IADD3 R8, P2, P3, R20, R8, R9 ;  /* 0x0000000814087210 */ /* 0x000fe40007b5e009 */
[----:B-1----:R-:W-:Y:S02]  /*06d0*/  LEA.HI.X R30, R10, UR7, R37, 0x2, P4 ;  /* 0x000000070a1e7c11 */ /* 0x002fe4000a0f1425 */
[----:B------:R-:W-:-:S02]  /*06e0*/  LOP3.LUT R10, R6, 0x40, RZ, 0xc0, !PT ;  /* 0x00000040060a7812 */ /* 0x000fc400078ec0ff */
[----:B---3--:R-:W-:Y:S01]  /*06f0*/  LEA.HI R33, R22, R19, RZ, 0x12 ;  /* 0x0000001316217211 */ /* 0x008fe200078f90ff */
[----:B------:R-:W-:Y:S01]  /*0700*/  VIADD R37, R16, 0x2 ;  /* 0x0000000210257836 */ /* 0x000fe20000000000 */
[----:B------:R-:W-:Y:S01]  /*0710*/  IADD3.X R9, R21, R24, RZ, P2, P3 ;  /* 0x0000001815097210 */ /* 0x000fe200017e64ff */
[----:B------:R-:W-:Y:S01]  /*0720*/  IMAD.SHL.U32 R24, R29, 0x100, RZ ;  /* 0x000001001d187824 */ /* 0x000fe200078e00ff */
[----:B------:R-:W-:Y:S02]  /*0730*/  IADD3 R10, P2, P3, R20, R11, R10 ;  /* 0x0000000b140a7210 */ /* 0x000fe40007b5e00a */
[----:B------:R-:W-:Y:S01]  /*0740*/  SHF.R.S32.HI R31, RZ, 0x12, R33 ;  /* 0x00000012ff1f7819 */ /* 0x000fe20000011421 */
[----:B------:R-:W-:Y:S01]  /*0750*/  IMAD.WIDE R8, R24, 0x4, R8 ;  /* 0x0000000418087825 */ /* 0x000fe200078e0208 */
[----:B------:R-:W-:Y:S02]  /*0760*/  IADD3.X R11, R21, R30, RZ, P2, P3 ;  /* 0x0000001e150b7210 */ /* 0x000fe400017e64ff */
[----:B------:R-:W-:Y:S01]  /*0770*/  LEA.HI R4, R4, R37, RZ, 0x5 ;  /* 0x0000002504047211 */ /* 0x000fe200078f28ff */
[----:B------:R-:W-:-:S02]  /*0780*/  IMAD.SHL.U32 R22, R31, 0x8000, RZ ;  /* 0x000080001f167824 */ /* 0x000fc400078e00ff */
[----:B------:R-:W-:Y:S01]  /*0790*/  IMAD.MOV.U32 R6, RZ, RZ, RZ ;  /* 0x000000ffff067224 */ /* 0x000fe200078e00ff */
[----:B------:R-:W-:Y:S01]  /*07a0*/  LOP3.LUT R4, R4, 0xffffffe0, RZ, 0xc0, !PT ;  /* 0xffffffe004047812 */ /* 0x000fe200078ec0ff */
[----:B------:R-:W-:-:S04]  /*07b0*/  IMAD.WIDE R10, R24, 0x4, R10 ;  /* 0x00000004180a7825 */ /* 0x000fc800078e020a */
[----:B------:R-:W-:-:S04]  /*07c0*/  IMAD.WIDE R8, R22, 0x4, R8 ;  /* 0x0000000416087825 */ /* 0x000fc800078e0208 */
[----:B------:R-:W-:Y:S01]  /*07d0*/  IMAD.IADD R30, R37, 0x1, -R4 ;  /* 0x00000001251e7824 */ /* 0x000fe200078e0a04 */
[----:B------:R1:W3:Y:S01]  /*07e0*/  @P1 LDG.E.EL R6, desc[UR4][R8.64] ;  /* 0x0000000408061981 */ /* 0x0002e2000c2e1900 */
[----:B------:R-:W-:Y:S01]  /*07f0*/  IMAD.WIDE R36, R22, 0x4, R10 ;  /* 0x0000000416247825 */ /* 0x000fe200078e020a */
[----:B------:R-:W-:-:S03]  /*0800*/  CS2R R10, SRZ ;  /* 0x00000000000a7805 */ /* 0x000fc6000001ff00 */
[----:B------:R-:W-:Y:S01]  /*0810*/  IMAD.WIDE R34, R30, 0x8, R34 ;  /* 0x000000081e227825 */ /* 0x000fe200078e0222 */
[----:B-1----:R-:W-:-:S06]  /*0820*/  CS2R R8, SRZ ;  /* 0x0000000000087805 */ /* 0x002fcc000001ff00 */
[----:B------:R-:W5:Y:S01]  /*0830*/  @P0 LDG.E.EL.128 R8, desc[UR4][R34.64] ;  /* 0x0000000422080981 */ /* 0x000f62000c2e1d00 */
[----:B------:R-:W-:Y:S02]  /*0840*/  LOP3.LUT R39, R2, 0xfffffc00, RZ, 0xc0, !PT ;  /* 0xfffffc0002277812 */ /* 0x000fe400078ec0ff */
[----:B------:R-:W-:-:S03]  /*0850*/  LOP3.LUT R23, R23, 0xfffc0000, RZ, 0xc0, !PT ;  /* 0xfffc000017177812 */ /* 0x000fc600078ec0ff */
[C---:B------:R-:W-:Y:S02]  /*0860*/  IMAD.IADD R32, R16.reuse, 0x1, -R39 ;  /* 0x0000000110207824 */ /* 0x040fe400078e0a27 */
[----:B------:R-:W-:Y:S02]  /*0870*/  IMAD.IADD R2, R16, 0x1, -R23 ;  /* 0x0000000110027824 */ /* 0x000fe400078e0a17 */
[C---:B------:R-:W-:Y:S02]  /*0880*/  IMAD R32, R17.reuse, 0x20000, R32 ;  /* 0x0002000011207824 */ /* 0x040fe400078e0220 */
[----:B------:R-:W-:Y:S02]  /*0890*/  IMAD R2, R17, 0x20000, R2 ;  /* 0x0002000011027824 */ /* 0x000fe400078e0202 */
[----:B------:R-:W-:-:S06]  /*08a0*/  IMAD.MOV.U32 R4, RZ, RZ, RZ ;  /* 0x000000ffff047224 */ /* 0x000fcc00078e00ff */
[----:B------:R1:W2:Y:S01]  /*08b0*/  @P1 LDG.E.EL R4, desc[UR4][R36.64] ;  /* 0x0000000424041981 */ /* 0x0002a2000c2e1900 */
[----:B-----5:R-:W-:Y:S02]  /*08c0*/  SEL R8, R8, RZ, P0 ;  /* 0x000000ff08087207 */ /* 0x020fe40000000000 */
[----:B------:R-:W-:Y:S02]  /*08d0*/  SEL R23, R9, RZ, P0 ;  /* 0x000000ff09177207 */ /* 0x000fe40000000000 */
[----:B------:R-:W-:-:S04]  /*08e0*/  LEA R17, P2, R8, UR6, 0x2 ;  /* 0x0000000608117c11 */ /* 0x000fc8000f8410ff */
[--C-:B------:R-:W-:Y:S02]  /*08f0*/  LEA.HI.X R9, R8, UR7, R23.reuse, 0x2, P2 ;  /* 0x0000000708097c11 */ /* 0x100fe400090f1417 */
[----:B------:R-:W-:Y:S02]  /*0900*/  SHF.R.U32.HI R8, RZ, 0x19, R23 ;  /* 0x00000019ff087819 */ /* 0x000fe40000011617 */
[----:B-1----:R-:W-:Y:S02]  /*0910*/  SEL R36, R11, RZ, P0 ;  /* 0x000000ff0b247207 */ /* 0x002fe40000000000 */
[----:B------:R-:W-:Y:S02]  /*0920*/  LOP3.LUT R8, R8, 0x40, RZ, 0xc0, !PT ;  /* 0x0000004008087812 */ /* 0x000fe400078ec0ff */
[----:B------:R-:W-:Y:S02]  /*0930*/  SEL R23, R10, RZ, P0 ;  /* 0x000000ff0a177207 */ /* 0x000fe40000000000 */
[----:B------:R-:W-:-:S02]  /*0940*/  IADD3 R8, P2, P3, R13, R17, R8 ;  /* 0x000000110d087210 */ /* 0x000fc40007b5e008 */
[--C-:B------:R-:W-:Y:S02]  /*0950*/  SHF.R.U32.HI R10, RZ, 0x19, R36.reuse ;  /* 0x00000019ff0a7819 */ /* 0x100fe40000011624 */
[----:B------:R-:W-:Y:S02]  /*0960*/  IADD3.X R9, R14, R9, RZ, P2, P3 ;  /* 0x000000090e097210 */ /* 0x000fe400017e64ff */
[C---:B------:R-:W-:Y:S02]  /*0970*/  LEA R11, P2, R23.reuse, UR6, 0x2 ;  /* 0x00000006170b7c11 */ /* 0x040fe4000f8410ff */
[----:B------:R-:W-:Y:S02]  /*0980*/  LOP3.LUT R10, R10, 0x40, RZ, 0xc0, !PT ;  /* 0x000000400a0a7812 */ /* 0x000fe400078ec0ff */
[----:B------:R-:W-:Y:S02]  /*0990*/  LEA.HI.X R23, R23, UR7, R36, 0x2, P2 ;  /* 0x0000000717177c11 */ /* 0x000fe400090f1424 */
[----:B------:R-:W-:Y:S01]  /*09a0*/  IADD3 R10, P2, P3, R13, R11, R10 ;  /* 0x0000000b0d0a7210 */ /* 0x000fe20007b5e00a */
[----:B------:R-:W-:-:S03]  /*09b0*/  IMAD.WIDE R8, R12, 0x4, R8 ;  /* 0x000000040c087825 */ /* 0x000fc600078e0208 */
[----:B------:R-:W-:Y:S01]  /*09c0*/  IADD3.X R11, R14, R23, RZ, P2, P3 ;  /* 0x000000170e0b7210 */ /* 0x000fe200017e64ff */
[----:B------:R-:W-:Y:S02]  /*09d0*/  IMAD.MOV.U32 R17, RZ, RZ, RZ ;  /* 0x000000ffff117224 */ /* 0x000fe400078e00ff */
[----:B------:R-:W-:-:S04]  /*09e0*/  IMAD.WIDE R8, R18, 0x4, R8 ;  /* 0x0000000412087825 */ /* 0x000fc800078e0208 */
[----:B------:R-:W-:Y:S01]  /*09f0*/  IMAD.WIDE R10, R12, 0x4, R10 ;  /* 0x000000040c0a7825 */ /* 0x000fe200078e020a */
[----:B------:R1:W5:Y:S03]  /*0a00*/  @P0 LDG.E.EL R17, desc[UR4][R8.64] ;  /* 0x0000000408110981 */ /* 0x000366000c2e1900 */
[----:B------:R-:W-:Y:S01]  /*0a10*/  IMAD.WIDE R36, R18, 0x4, R10 ;  /* 0x0000000412247825 */ /* 0x000fe200078e020a */
[----:B------:R-:W-:Y:S02]  /*0a20*/  CS2R R10, SRZ ;  /* 0x00000000000a7805 */ /* 0x000fe4000001ff00 */
[----:B-1----:R-:W-:-:S06]  /*0a30*/  CS2R R8, SRZ ;  /* 0x0000000000087805 */ /* 0x002fcc000001ff00 */
[----:B------:R-:W2:Y:S01]  /*0a40*/  @P1 LDG.E.EL.128 R8, desc[UR4][R34.64] ;  /* 0x0000000422081981 */ /* 0x000ea2000c2e1d00 */
[----:B------:R-:W-:-:S06]  /*0a50*/  IMAD.MOV.U32 R18, RZ, RZ, RZ ;  /* 0x000000ffff127224 */ /* 0x000fcc00078e00ff */
[----:B------:R1:W3:Y:S01]  /*0a60*/  @P0 LDG.E.EL R18, desc[UR4][R36.64] ;  /* 0x0000000424120981 */ /* 0x0002e2000c2e1900 */
[----:B--2---:R-:W-:Y:S02]  /*0a70*/  SEL R23, R9, RZ, P1 ;  /* 0x000000ff09177207 */ /* 0x004fe40000800000 */
[----:B------:R-:W-:Y:S02]  /*0a80*/  SEL R38, R8, RZ, P1 ;  /* 0x000000ff08267207 */ /* 0x000fe40000800000 */
[--C-:B------:R-:W-:Y:S02]  /*0a90*/  SHF.R.U32.HI R9, RZ, 0x19, R23.reuse ;  /* 0x00000019ff097819 */ /* 0x100fe40000011617 */
[C---:B------:R-:W-:Y:S02]  /*0aa0*/  LEA R8, P2, R38.reuse, UR6, 0x2 ;  /* 0x0000000626087c11 */ /* 0x040fe4000f8410ff */
[----:B------:R-:W-:Y:S02]  /*0ab0*/  LOP3.LUT R9, R9, 0x40, RZ, 0xc0, !PT ;  /* 0x0000004009097812 */ /* 0x000fe400078ec0ff */
[----:B------:R-:W-:-:S02]  /*0ac0*/  LEA.HI.X R38, R38, UR7, R23, 0x2, P2 ;  /* 0x0000000726267c11 */ /* 0x000fc400090f1417 */
[----:B------:R-:W-:Y:S02]  /*0ad0*/  IADD3 R8, P2, P3, R20, R8, R9 ;  /* 0x0000000814087210 */ /* 0x000fe40007b5e009 */
[----:B------:R-:W-:Y:S02]  /*0ae0*/  SEL R23, R11, RZ, P1 ;  /* 0x000000ff0b177207 */ /* 0x000fe40000800000 */
[----:B------:R-:W-:Y:S02]  /*0af0*/  IADD3.X R9, R21, R38, RZ, P2, P3 ;  /* 0x0000002615097210 */ /* 0x000fe400017e64ff */
[----:B-1----:R-:W-:Y:S01]  /*0b00*/  SEL R36, R10, RZ, P1 ;  /* 0x000000ff0a247207 */ /* 0x002fe20000800000 */
[----:B------:R-:W1:Y:S01]  /*0b10*/  LDC.64 R38, c[0x0][0x238] ;  /* 0x00008e00ff267b82 */ /* 0x000e620000000a00 */
[----:B------:R-:W-:Y:S01]  /*0b20*/  SHF.R.U32.HI R35, RZ, 0x19, R23 ;  /* 0x00000019ff237819 */ /* 0x000fe20000011617 */
[----:B------:R-:W-:Y:S01]  /*0b30*/  IMAD.WIDE R10, R24, 0x4, R8 ;  /* 0x00000004180a7825 */ /* 0x000fe200078e0208 */
[----:B------:R-:W-:-:S02]  /*0b40*/  LEA R8, P2, R36, UR6, 0x2 ;  /* 0x0000000624087c11 */ /* 0x000fc4000f8410ff */
[----:B------:R-:W-:Y:S02]  /*0b50*/  LOP3.LUT R35, R35, 0x40, RZ, 0xc0, !PT ;  /* 0x0000004023237812 */ /* 0x000fe400078ec0ff */
[----:B------:R-:W-:Y:S02]  /*0b60*/  LEA.HI.X R34, R36, UR7, R23, 0x2, P2 ;  /* 0x0000000724227c11 */ /* 0x000fe400090f1417 */
[----:B------:R-:W-:-:S04]  /*0b70*/  IADD3 R8, P2, P3, R20, R8, R35 ;  /* 0x0000000814087210 */ /* 0x000fc80007b5e023 */
[----:B------:R-:W-:Y:S01]  /*0b80*/  IADD3.X R9, R21, R34, RZ, P2, P3 ;  /* 0x0000002215097210 */ /* 0x000fe200017e64ff */
[----:B------:R-:W-:Y:S02]  /*0b90*/  IMAD.MOV.U32 R23, RZ, RZ, RZ ;  /* 0x000000ffff177224 */ /* 0x000fe400078e00ff */
[----:B------:R-:W-:-:S04]  /*0ba0*/  IMAD.WIDE R10, R22, 0x4, R10 ;  /* 0x00000004160a7825 */ /* 0x000fc800078e020a */
[----:B------:R-:W-:Y:S01]  /*0bb0*/  IMAD.WIDE R8, R24, 0x4, R8 ;  /* 0x0000000418087825 */ /* 0x000fe200078e0208 */
[----:B------:R2:W3:Y:S03]  /*0bc0*/  @P1 LDG.E.EL R23, desc[UR4][R10.64] ;  /* 0x000000040a171981 */ /* 0x0004e6000c2e1900 */
[----:B-1----:R-:W-:-:S04]  /*0bd0*/  IMAD.WIDE R36, R27, 0x8, R38 ;  /* 0x000000081b247825 */ /* 0x002fc800078e0226 */
[----:B------:R-:W-:Y:S01]  /*0be0*/  IMAD.WIDE R40, R22, 0x4, R8 ;  /* 0x0000000416287825 */ /* 0x000fe200078e0208 */
[----:B------:R-:W-:Y:S02]  /*0bf0*/  CS2R R8, SRZ ;  /* 0x0000000000087805 */ /* 0x000fe4000001ff00 */
[----:B--2---:R-:W-:-:S06]  /*0c00*/  CS2R R10, SRZ ;  /* 0x00000000000a7805 */ /* 0x004fcc000001ff00 */
[----:B------:R-:W2:Y:S01]  /*0c10*/  @P0 LDG.E.EL.128 R8, desc[UR4][R36.64] ;  /* 0x0000000424080981 */ /* 0x000ea2000c2e1d00 */
[----:B------:R-:W-:Y:S02]  /*0c20*/  ISETP.GE.AND P2, PT, R26, 0x80, PT ;  /* 0x000000801a00780c */ /* 0x000fe40003f46270 */
[----:B------:R-:W-:Y:S02]  /*0c30*/  LOP3.LUT R28, R28, 0xfffffc00, RZ, 0xc0, !PT ;  /* 0xfffffc001c1c7812 */ /* 0x000fe400078ec0ff */
[----:B------:R-:W-:-:S03]  /*0c40*/  LOP3.LUT R26, R33, 0xfffc0000, RZ, 0xc0, !PT ;  /* 0xfffc0000211a7812 */ /* 0x000fc600078ec0ff */
[C---:B------:R-:W-:Y:S02]  /*0c50*/  IMAD.IADD R28, R19.reuse, 0x1, -R28 ;  /* 0x00000001131c7824 */ /* 0x040fe400078e0a1c */
[----:B------:R-:W-:Y:S02]  /*0c60*/  IMAD.IADD R26, R19, 0x1, -R26 ;  /* 0x00000001131a7824 */ /* 0x000fe400078e0a1a */
[C---:B------:R-:W-:Y:S02]  /*0c70*/  IMAD R34, R31.reuse, 0x20000, R28 ;  /* 0x000200001f227824 */ /* 0x040fe400078e021c */
[----:B------:R-:W-:Y:S02]  /*0c80*/  IMAD R26, R31, 0x20000, R26 ;  /* 0x000200001f1a7824 */ /* 0x000fe400078e021a */
[----:B------:R-:W-:Y:S02]  /*0c90*/  IMAD R25, R25, 0x400, R32 ;  /* 0x0000040019197824 */ /* 0x000fe400078e0220 */
[----:B------:R-:W-:-:S02]  /*0ca0*/  IMAD.MOV.U32 R22, RZ, RZ, RZ ;  /* 0x000000ffff167224 */ /* 0x000fc400078e00ff */
[----:B------:R-:W-:-:S04]  /*0cb0*/  IMAD.WIDE R38, R30, 0x8, R38 ;  /* 0x000000081e267825 */ /* 0x000fc800078e0226 */
[----:B------:R1:W3:Y:S01]  /*0cc0*/  @P1 LDG.E.EL R22, desc[UR4][R40.64] ;  /* 0x0000000428161981 */ /* 0x0002e2000c2e1900 */
[----:B--2---:R-:W-:Y:S02]  /*0cd0*/  SEL R8, R8, RZ, P0 ;  /* 0x000000ff08087207 */ /* 0x004fe40000000000 */
[----:B------:R-:W-:Y:S02]  /*0ce0*/  SEL R31, R9, RZ, P0 ;  /* 0x000000ff091f7207 */ /* 0x000fe40000000000 */
[----:B------:R-:W-:-:S04]  /*0cf0*/  LEA R27, P3, R8, UR6, 0x2 ;  /* 0x00000006081b7c11 */ /* 0x000fc8000f8610ff */
[--C-:B------:R-:W-:Y:S02]  /*0d00*/  LEA.HI.X R9, R8, UR7, R31.reuse, 0x2, P3 ;  /* 0x0000000708097c11 */ /* 0x100fe400098f141f */
[----:B------:R-:W-:-:S04]  /*0d10*/  SHF.R.U32.HI R8, RZ, 0x19, R31 ;  /* 0x00000019ff087819 */ /* 0x000fc8000001161f */
[----:B------:R-:W-:-:S04]  /*0d20*/  LOP3.LUT R8, R8, 0x40, RZ, 0xc0, !PT ;  /* 0x0000004008087812 */ /* 0x000fc800078ec0ff */
[----:B------:R-:W-:Y:S02]  /*0d30*/  IADD3 R8, P3, P4, R13, R27, R8 ;  /* 0x0000001b0d087210 */ /* 0x000fe40007c7e008 */
[----:B------:R-:W-:Y:S02]  /*0d40*/  SEL R28, R11, RZ, P0 ;  /* 0x000000ff0b1c7207 */ /* 0x000fe40000000000 */
[----:B------:R-:W-:Y:S02]  /*0d50*/  IADD3.X R9, R14, R9, RZ, P3, P4 ;  /* 0x000000090e097210 */ /* 0x000fe40001fe84ff */
[----:B------:R-:W-:Y:S02]  /*0d60*/  ISETP.GE.AND P3, PT, R15, 0x80, PT ;  /* 0x000000800f00780c */ /* 0x000fe40003f66270 */
[----:B------:R-:W-:Y:S02]  /*0d70*/  SEL R15, R10, RZ, P0 ;  /* 0x000000ff0a0f7207 */ /* 0x000fe40000000000 */
[----:B------:R-:W-:-:S02]  /*0d80*/  SHF.R.U32.HI R10, RZ, 0x19, R28 ;  /* 0x00000019ff0a7819 */ /* 0x000fc4000001161c */
[----:B------:R-:W-:Y:S02]  /*0d90*/  SHF.R.S32.HI R27, RZ, 0x1f, R16 ;  /* 0x0000001fff1b7819 */ /* 0x000fe40000011410 */
[----:B------:R-:W-:Y:S02]  /*0da0*/  LEA R11, P4, R15, UR6, 0x2 ;  /* 0x000000060f0b7c11 */ /* 0x000fe4000f8810ff */
[----:B------:R-:W-:Y:S02]  /*0db0*/  LOP3.LUT R10, R10, 0x40, RZ, 0xc0, !PT ;  /* 0x000000400a0a7812 */ /* 0x000fe400078ec0ff */
[----:B------:R-:W-:Y:S02]  /*0dc0*/  LEA.HI R27, R27, R16, RZ, 0x12 ;  /* 0x000000101b1b7211 */ /* 0x000fe400078f90ff */
[----:B------:R-:W-:Y:S02]  /*0dd0*/  LEA.HI.X R15, R15, UR7, R28, 0x2, P4 ;  /* 0x000000070f0f7c11 */ /* 0x000fe4000a0f141c */
[----:B------:R-:W-:-:S02]  /*0de0*/  IADD3 R10, P4, P5, R13, R11, R10 ;  /* 0x0000000b0d0a7210 */ /* 0x000fc40007d9e00a */
[----:B------:R-:W-:Y:S01]  /*0df0*/  SHF.R.S32.HI R27, RZ, 0x12, R27 ;  /* 0x00000012ff1b7819 */ /* 0x000fe2000001141b */
[----:B------:R-:W-:Y:S01]  /*0e00*/  IMAD.WIDE R8, R12, 0x4, R8 ;  /* 0x000000040c087825 */ /* 0x000fe200078e0208 */
[----:B------:R-:W-:-:S03]  /*0e10*/  IADD3.X R11, R14, R15, RZ, P4, P5 ;  /* 0x0000000f0e0b7210 */ /* 0x000fc600027ea4ff */
[----:B------:R-:W-:Y:S02]  /*0e20*/  IMAD.SHL.U32 R32, R27, 0x8000, RZ ;  /* 0x000080001b207824 */ /* 0x000fe400078e00ff */
[----:B------:R-:W-:Y:S02]  /*0e30*/  IMAD.MOV.U32 R27, RZ, RZ, RZ ;  /* 0x000000ffff1b7224 */ /* 0x000fe400078e00ff */
[----:B------:R-:W-:-:S04]  /*0e40*/  IMAD.WIDE R10, R12, 0x4, R10 ;  /* 0x000000040c0a7825 */ /* 0x000fc800078e020a */
[----:B------:R-:W-:-:S04]  /*0e50*/  IMAD.WIDE R8, R32, 0x4, R8 ;  /* 0x0000000420087825 */ /* 0x000fc800078e0208 */
[----:B-1----:R-:W-:Y:S01]  /*0e60*/  IMAD.WIDE R40, R32, 0x4, R10 ;  /* 0x0000000420287825 */ /* 0x002fe200078e020a */
[----:B------:R1:W2:Y:S01]  /*0e70*/  @P0 LDG.E.EL R27, desc[UR4][R8.64] ;  /* 0x00000004081b0981 */ /* 0x0002a2000c2e1900 */
[----:B------:R-:W-:Y:S02]  /*0e80*/  CS2R R10, SRZ ;  /* 0x00000000000a7805 */ /* 0x000fe4000001ff00 */
[----:B-1----:R-:W-:-:S06]  /*0e90*/  CS2R R8, SRZ ;  /* 0x0000000000087805 */ /* 0x002fcc000001ff00 */
[----:B------:R-:W2:Y:S01]  /*0ea0*/  @P0 LDG.E.EL.128 R8, desc[UR4][R38.64] ;  /* 0x0000000426080981 */ /* 0x000ea2000c2e1d00 */
[----:B------:R-:W-:Y:S02]  /*0eb0*/  IMAD R29, R29, 0x400, R34 ;  /* 0x000004001d1d7824 */ /* 0x000fe400078e0222 */
[----:B------:R-:W-:-:S06]  /*0ec0*/  IMAD.MOV.U32 R28, RZ, RZ, RZ ;  /* 0x000000ffff1c7224 */ /* 0x000fcc00078e00ff */
[----:B------:R1:W3:Y:S01]  /*0ed0*/  @P0 LDG.E.EL R28, desc[UR4][R40.64] ;  /* 0x00000004281c0981 */ /* 0x0002e2000c2e1900 */
[----:B--2---:R-:W-:Y:S02]  /*0ee0*/  SEL R8, R8, RZ, P0 ;  /* 0x000000ff08087207 */ /* 0x004fe40000000000 */
[----:B------:R-:W-:Y:S02]  /*0ef0*/  SEL R31, R9, RZ, P0 ;  /* 0x000000ff091f7207 */ /* 0x000fe40000000000 */
[----:B------:R-:W-:-:S04]  /*0f00*/  LEA R15, P4, R8, UR6, 0x2 ;  /* 0x00000006080f7c11 */ /* 0x000fc8000f8810ff */
[--C-:B------:R-:W-:Y:S02]  /*0f10*/  LEA.HI.X R9, R8, UR7, R31.reuse, 0x2, P4 ;  /* 0x0000000708097c11 */ /* 0x100fe4000a0f141f */
[----:B------:R-:W-:Y:S02]  /*0f20*/  SHF.R.U32.HI R8, RZ, 0x19, R31 ;  /* 0x00000019ff087819 */ /* 0x000fe4000001161f */
[----:B------:R-:W-:Y:S02]  /*0f30*/  SEL R10, R10, RZ, P0 ;  /* 0x000000ff0a0a7207 */ /* 0x000fe40000000000 */
[----:B------:R-:W-:Y:S02]  /*0f40*/  LOP3.LUT R8, R8, 0x40, RZ, 0xc0, !PT ;  /* 0x0000004008087812 */ /* 0x000fe400078ec0ff */
[----:B------:R-:W-:Y:S02]  /*0f50*/  SEL R35, R11, RZ, P0 ;  /* 0x000000ff0b237207 */ /* 0x000fe40000000000 */
[----:B------:R-:W-:-:S02]  /*0f60*/  LEA R34, P6, R10, UR6, 0x2 ;  /* 0x000000060a227c11 */ /* 0x000fc4000f8c10ff */
[----:B------:R-:W-:Y:S02]  /*0f70*/  IADD3 R8, P4, P5, R13, R15, R8 ;  /* 0x0000000f0d087210 */ /* 0x000fe40007d9e008 */
[--C-:B------:R-:W-:Y:S02]  /*0f80*/  LEA.HI.X R11, R10, UR7, R35.reuse, 0x2, P6 ;  /* 0x000000070a0b7c11 */ /* 0x100fe4000b0f1423 */
[----:B------:R-:W-:Y:S02]  /*0f90*/  SHF.R.U32.HI R35, RZ, 0x19, R35 ;  /* 0x00000019ff237819 */ /* 0x000fe40000011623 */
[----:B------:R-:W-:Y:S02]  /*0fa0*/  IADD3.X R9, R14, R9, RZ, P4, P5 ;  /* 0x000000090e097210 */ /* 0x000fe400027ea4ff */
[----:B------:R-:W-:Y:S01]  /*0fb0*/  LOP3.LUT R35, R35, 0x40, RZ, 0xc0, !PT ;  /* 0x0000004023237812 */ /* 0x000fe200078ec0ff */
[----:B------:R-:W-:-:S03]  /*0fc0*/  IMAD.WIDE R8, R12, 0x4, R8 ;  /* 0x000000040c087825 */ /* 0x000fc600078e0208 */
[----:B------:R-:W-:-:S04]  /*0fd0*/  IADD3 R34, P4, P5, R13, R34, R35 ;  /* 0x000000220d227210 */ /* 0x000fc80007d9e023 */
[----:B------:R-:W-:Y:S01]  /*0fe0*/  IADD3.X R35, R14, R11, RZ, P4, P5 ;  /* 0x0000000b0e237210 */ /* 0x000fe200027ea4ff */
[----:B-1----:R-:W-:Y:S01]  /*0ff0*/  IMAD.WIDE R40, R32, 0x4, R8 ;  /* 0x0000000420287825 */ /* 0x002fe200078e0208 */
[----:B------:R-:W-:Y:S02]  /*1000*/  CS2R R8, SRZ ;  /* 0x0000000000087805 */ /* 0x000fe4000001ff00 */
[----:B------:R-:W-:-:S06]  /*1010*/  CS2R R10, SRZ ;  /* 0x00000000000a7805 */ /* 0x000fcc000001ff00 */
[----:B------:R-:W2:Y:S01]  /*1020*/  @P1 LDG.E.EL.128 R8, desc[UR4][R36.64] ;  /* 0x0000000424081981 */ /* 0x000ea2000c2e1d00 */
[----:B------:R-:W-:Y:S01]  /*1030*/  IMAD.WIDE R34, R12, 0x4, R34 ;  /* 0x000000040c227825 */ /* 0x000fe200078e0222 */
[----:B------:R-:W-:Y:S02]  /*1040*/  CS2R R12, SRZ ;  /* 0x00000000000c7805 */ /* 0x000fe4000001ff00 */
[----:B------:R-:W-:-:S06]  /*1050*/  CS2R R14, SRZ ;  /* 0x00000000000e7805 */ /* 0x000fcc000001ff00 */
[----:B------:R-:W3:Y:S01]  /*1060*/  @P1 LDG.E.EL.128 R12, desc[UR4][R38.64] ;  /* 0x00000004260c1981 */ /* 0x000ee2000c2e1d00 */
[----:B------:R-:W-:Y:S01]  /*1070*/  CS2R R30, SRZ ;  /* 0x00000000001e7805 */ /* 0x000fe2000001ff00 */
[----:B------:R-:W-:-:S05]  /*1080*/  IMAD.WIDE R32, R32, 0x4, R34 ;  /* 0x0000000420207825 */ /* 0x000fca00078e0222 */
[----:B------:R-:W3:Y:S04]  /*1090*/  @P0 LDG.E.EL R31, desc[UR4][R40.64] ;  /* 0x00000004281f0981 */ /* 0x000ee8000c2e1900 */
[----:B------:R1:W3:Y:S02]  /*10a0*/  @P0 LDG.E.EL R30, desc[UR4][R32.64] ;  /* 0x00000004201e0981 */ /* 0x0002e4000c2e1900 */
[----:B-1----:R-:W-:Y:S01]  /*10b0*/  VIADD R32, R16, 0x200 ;  /* 0x0000020010207836 */ /* 0x002fe20000000000 */
[----:B--2---:R-:W-:Y:S02]  /*10c0*/  SEL R40, R9, RZ, P1 ;  /* 0x000000ff09287207 */ /* 0x004fe40000800000 */
[----:B------:R-:W-:Y:S02]  /*10d0*/  SEL R35, R8, RZ, P1 ;  /* 0x000000ff08237207 */ /* 0x000fe40000800000 */
[----:B------:R-:W-:-:S02]  /*10e0*/  SEL R34, R11, RZ, P1 ;  /* 0x000000ff0b227207 */ /* 0x000fc40000800000 */
[--C-:B------:R-:W-:Y:S02]  /*10f0*/  SHF.R.U32.HI R11, RZ, 0x19, R40.reuse ;  /* 0x00000019ff0b7819 */ /* 0x100fe40000011628 */
[----:B------:R-:W-:Y:S02]  /*1100*/  LEA R8, P4, R35, UR6, 0x2 ;  /* 0x0000000623087c11 */ /* 0x000fe4000f8810ff */
[----:B------:R-:W-:Y:S02]  /*1110*/  LOP3.LUT R11, R11, 0x40, RZ, 0xc0, !PT ;  /* 0x000000400b0b7812 */ /* 0x000fe400078ec0ff */
[----:B------:R-:W-:Y:S02]  /*1120*/  SEL R9, R10, RZ, P1 ;  /* 0x000000ff0a097207 */ /* 0x000fe40000800000 */
[----:B------:R-:W-:Y:S02]  /*1130*/  LEA.HI.X R10, R35, UR7, R40, 0x2, P4 ;  /* 0x00000007230a7c11 */ /* 0x000fe4000a0f1428 */
[----:B------:R-:W-:-:S02]  /*1140*/  IADD3 R8, P4, P5, R20, R8, R11 ;  /* 0x0000000814087210 */ /* 0x000fc40007d9e00b */
[----:B------:R-:W-:Y:S02]  /*1150*/  SHF.R.S32.HI R11, RZ, 0x1f, R19 ;  /* 0x0000001fff0b7819 */ /* 0x000fe40000011413 */
[--C-:B------:R-:W-:Y:S02]  /*1160*/  SHF.R.U32.HI R19, RZ, 0x19, R34.reuse ;  /* 0x00000019ff137819 */ /* 0x100fe40000011622 */
[----:B------:R-:W-:Y:S02]  /*1170*/  LEA R33, P6, R9, UR6, 0x2 ;  /* 0x0000000609217c11 */ /* 0x000fe4000f8c10ff */
[----:B------:R-:W-:Y:S02]  /*1180*/  LOP3.LUT R19, R19, 0x40, RZ, 0xc0, !PT ;  /* 0x0000004013137812 */ /* 0x000fe400078ec0ff */
[----:B------:R-:W-:Y:S02]  /*1190*/  LEA.HI R11, R11, R32, RZ, 0x12 ;  /* 0x000000200b0b7211 */ /* 0x000fe400078f90ff */
[----:B------:R-:W-:-:S02]  /*11a0*/  LEA.HI.X R32, R9, UR7, R34, 0x2, P6 ;  /* 0x0000000709207c11 */ /* 0x000fc4000b0f1422 */
[C---:B------:R-:W-:Y:S02]  /*11b0*/  IADD3.X R9, R21.reuse, R10, RZ, P4, P5 ;  /* 0x0000000a15097210 */ /* 0x040fe400027ea4ff */
[----:B------:R-:W-:Y:S02]  /*11c0*/  IADD3 R10, P4, P5, R20, R33, R19 ;  /* 0x00000021140a7210 */ /* 0x000fe40007d9e013 */
[----:B------:R-:W-:Y:S01]  /*11d0*/  SHF.R.S32.HI R19, RZ, 0x12, R11 ;  /* 0x00000012ff137819 */ /* 0x000fe2000001140b */
[----:B------:R-:W-:Y:S01]  /*11e0*/  IMAD.WIDE R8, R24, 0x4, R8 ;  /* 0x0000000418087825 */ /* 0x000fe200078e0208 */
[----:B------:R-:W-:Y:S02]  /*11f0*/  IADD3.X R11, R21, R32, RZ, P4, P5 ;  /* 0x00000020150b7210 */ /* 0x000fe400027ea4ff */
[----:B---3--:R-:W-:Y:S01]  /*1200*/  SEL R34, R13, RZ, P1 ;  /* 0x000000ff0d227207 */ /* 0x008fe20000800000 */
[----:B------:R-:W-:Y:S01]  /*1210*/  IMAD.SHL.U32 R19, R19, 0x8000, RZ ;  /* 0x0000800013137824 */ /* 0x000fe200078e00ff */
[----:B------:R-:W-:Y:S01]  /*1220*/  SEL R37, R12, RZ, P1 ;  /* 0x000000ff0c257207 */ /* 0x000fe20000800000 */
[----:B------:R-:W-:Y:S01]  /*1230*/  IMAD.WIDE R10, R24, 0x4, R10 ;  /* 0x00000004180a7825 */ /* 0x000fe200078e020a */
[----:B------:R-:W-:-:S02]  /*1240*/  CS2R R32, SRZ ;  /* 0x0000000000207805 */ /* 0x000fc4000001ff00 */
[----:B------:R-:W-:Y:S01]  /*1250*/  SHF.R.U32.HI R12, RZ, 0x19, R34 ;  /* 0x00000019ff0c7819 */ /* 0x000fe20000011622 */
[----:B------:R-:W-:Y:S01]  /*1260*/  IMAD.WIDE R8, R19, 0x4, R8 ;  /* 0x0000000413087825 */ /* 0x000fe200078e0208 */
[----:B------:R-:W-:Y:S02]  /*1270*/  SEL R13, R14, RZ, P1 ;  /* 0x000000ff0e0d7207 */ /* 0x000fe40000800000 */
[----:B------:R-:W-:Y:S02]  /*1280*/  SEL R14, R15, RZ, P1 ;  /* 0x000000ff0f0e7207 */ /* 0x000fe40000800000 */
[----:B------:R-:W-:Y:S01]  /*1290*/  LEA R35, P4, R37, UR6, 0x2 ;  /* 0x0000000625237c11 */ /* 0x000fe2000f8810ff */
[----:B------:R-:W-:Y:S01]  /*12a0*/  IMAD.WIDE R10, R19, 0x4, R10 ;  /* 0x00000004130a7825 */ /* 0x000fe200078e020a */
[----:B------:R-:W-:Y:S01]  /*12b0*/  LOP3.LUT R15, R12, 0x40, RZ, 0xc0, !PT ;  /* 0x000000400c0f7812 */ /* 0x000fe200078ec0ff */
[----:B------:R1:W2:Y:S01]  /*12c0*/  @P1 LDG.E.EL R33, desc[UR4][R8.64] ;  /* 0x0000000408211981 */ /* 0x0002a2000c2e1900 */
[----:B------:R-:W-:-:S02]  /*12d0*/  LEA.HI.X R36, R37, UR7, R34, 0x2, P4 ;  /* 0x0000000725247c11 */ /* 0x000fc4000a0f1422 */
[----:B------:R-:W-:Y:S01]  /*12e0*/  LEA R12, P4, R13, UR6, 0x2 ;  /* 0x000000060d0c7c11 */ /* 0x000fe2000f8810ff */
[----:B------:R3:W2:Y:S01]  /*12f0*/  @P1 LDG.E.EL R32, desc[UR4][R10.64] ;  /* 0x000000040a201981 */ /* 0x0006a2000c2e1900 */
[----:B-1----:R-:W-:Y:S02]  /*1300*/  SHF.R.U32.HI R9, RZ, 0x19, R14 ;  /* 0x00000019ff097819 */ /* 0x002fe4000001160e */
[C---:B------:R-:W-:Y:S02]  /*1310*/  IADD3 R8, P5, P6, R20.reuse, R35, R15 ;  /* 0x0000002314087210 */ /* 0x040fe40007ebe00f */
[----:B------:R-:W1:Y:S01]  /*1320*/  LDC.64 R34, c[0x0][0x240] ;  /* 0x00009000ff227b82 */ /* 0x000e620000000a00 */
[----:B---3--:R-:W-:Y:S02]  /*1330*/  LOP3.LUT R11, R9, 0x40, RZ, 0xc0, !PT ;  /* 0x00000040090b7812 */ /* 0x008fe400078ec0ff */
[----:B------:R-:W-:Y:S02]  /*1340*/  IADD3.X R9, R21, R36, RZ, P5, P6 ;  /* 0x0000002415097210 */ /* 0x000fe40002fec4ff */
[----:B------:R-:W-:-:S02]  /*1350*/  IADD3 R12, P5, P6, R20, R12, R11 ;  /* 0x0000000c140c7210 */ /* 0x000fc40007ebe00b */
[----:B------:R-:W-:-:S04]  /*1360*/  SHF.R.S32.HI R11, RZ, 0x1f, R16 ;  /* 0x0000001fff0b7819 */ /* 0x000fc80000011410 */
[----:B------:R-:W-:Y:S01]  /*1370*/  LEA.HI R36, R11, R16, RZ, 0x5 ;  /* 0x000000100b247211 */ /* 0x000fe200078f28ff */
[----:B------:R-:W-:-:S03]  /*1380*/  IMAD.WIDE R8, R24, 0x4, R8 ;  /* 0x0000000418087825 */ /* 0x000fc600078e0208 */
[----:B------:R-:W-:Y:S02]  /*1390*/  LOP3.LUT R11, R36, 0xffffffe0, RZ, 0xc0, !PT ;  /* 0xffffffe0240b7812 */ /* 0x000fe400078ec0ff */
[----:B------:R-:W-:-:S03]  /*13a0*/  LEA.HI.X R14, R13, UR7, R14, 0x2, P4 ;  /* 0x000000070d0e7c11 */ /* 0x000fc6000a0f140e */
[----:B------:R-:W-:Y:S01]  /*13b0*/  IMAD.IADD R11, R16, 0x1, -R11 ;  /* 0x00000001100b7824 */ /* 0x000fe200078e0a0b */
[----:B------:R-:W-:Y:S01]  /*13c0*/  IADD3.X R13, R21, R14, RZ, P5, P6 ;  /* 0x0000000e150d7210 */ /* 0x000fe20002fec4ff */
[----:B------:R-:W-:Y:S01]  /*13d0*/  IMAD.WIDE R14, R19, 0x4, R8 ;  /* 0x00000004130e7825 */ /* 0x000fe200078e0208 */
[----:B------:R-:W-:-:S03]  /*13e0*/  CS2R R8, SRZ ;  /* 0x0000000000087805 */ /* 0x000fc6000001ff00 */
[----:B-1----:R-:W-:Y:S01]  /*13f0*/  IMAD.WIDE R34, R11, 0x4, R34 ;  /* 0x000000040b227825 */ /* 0x002fe200078e0222 */
[----:B------:R-:W-:-:S06]  /*1400*/  CS2R R10, SRZ ;  /* 0x00000000000a7805 */ /* 0x000fcc000001ff00 */
[----:B------:R-:W3:Y:S01]  /*1410*/  @P0 LDG.E.EL.128 R8, desc[UR4][R34.64] ;  /* 0x0000000422080981 */ /* 0x000ee2000c2e1d00 */
[----:B------:R-:W-:Y:S02]  /*1420*/  IMAD.MOV.U32 R20, RZ, RZ, RZ ;  /* 0x000000ffff147224 */ /* 0x000fe400078e00ff */
[----:B------:R-:W-:-:S04]  /*1430*/  IMAD.WIDE R12, R24, 0x4, R12 ;  /* 0x00000004180c7825 */ /* 0x000fc800078e020c */
[----:B------:R1:W2:Y:S01]  /*1440*/  @P1 LDG.E.EL R20, desc[UR4][R14.64] ;  /* 0x000000040e141981 */ /* 0x0002a2000c2e1900 */
[----:B------:R-:W-:Y:S01]  /*1450*/  IMAD.WIDE R38, R19, 0x4, R12 ;  /* 0x0000000413267825 */ /* 0x000fe200078e020c */
[----:B------:R-:W-:Y:S02]  /*1460*/  CS2R R12, SRZ ;  /* 0x00000000000c7805 */ /* 0x000fe4000001ff00 */
[----:B01----:R-:W-:-:S06]  /*1470*/  CS2R R14, SRZ ;  /* 0x00000000000e7805 */ /* 0x003fcc000001ff00 */
[----:B------:R-:W2:Y:S01]  /*1480*/  @P1 LDG.E.EL.128 R12, desc[UR4][R34.64] ;  /* 0x00000004220c1981 */ /* 0x000ea2000c2e1d00 */
[----:B----4-:R-:W-:Y:S02]  /*1490*/  SEL R24, R7, RZ, P0 ;  /* 0x000000ff07187207 */ /* 0x010fe40000000000 */
[----:B------:R-:W-:Y:S01]  /*14a0*/  SEL R27, R27, RZ, P0 ;  /* 0x000000ff1b1b7207 */ /* 0x000fe20000000000 */
[----:B------:R-:W-:Y:S01]  /*14b0*/  IMAD.MOV.U32 R19, RZ, RZ, RZ ;  /* 0x000000ffff137224 */ /* 0x000fe200078e00ff */
[----:B-----5:R-:W-:-:S03]  /*14c0*/  SEL R7, R17, RZ, P0 ;  /* 0x000000ff11077207 */ /* 0x020fc60000000000 */
[----:B------:R-:W-:Y:S01]  /*14d0*/  FADD R27, -R24, R27 ;  /* 0x0000001b181b7221 */ /* 0x000fe20000000100 */
[----:B------:R-:W-:Y:S01]  /*14e0*/  LEA.HI R5, R5, R5, RZ, 0x5 ;  /* 0x0000000505057211 */ /* 0x000fe200078f28ff */
[----:B------:R0:W4:Y:S01]  /*14f0*/  @P1 LDG.E.EL R19, desc[UR4][R38.64] ;  /* 0x0000000426131981 */ /* 0x000122000c2e1900 */
[----:B------:R-:W-:Y:S02]  /*1500*/  SEL R0, R0, RZ, P0 ;  /* 0x000000ff00007207 */ /* 0x000fe40000000000 */
[----:B------:R-:W-:Y:S02]  /*1510*/  SEL R17, R28, RZ, P0 ;  /* 0x000000ff1c117207 */ /* 0x000fe40000000000 */
[----:B------:R-:W-:Y:S02]  /*1520*/  SHF.R.S32.HI R36, RZ, 0x5, R36 ;  /* 0x00000005ff247819 */ /* 0x000fe40000011424 */
[----:B------:R-:W-:Y:S01]  /*1530*/  LOP3.LUT R5, R5, 0xffffffe0, RZ, 0xc0, !PT ;  /* 0xffffffe005057812 */ /* 0x000fe200078ec0ff */
[----:B0-----:R-:W0:Y:S01]  /*1540*/  LDC.64 R38, c[0x0][0x218] ;  /* 0x00008600ff267b82 */ /* 0x001e220000000a00 */
[----:B------:R-:W-:-:S03]  /*1550*/  FADD R17, -R0, R17 ;  /* 0x0000001100117221 */ /* 0x000fc60000000100 */
[----:B------:R-:W-:Y:S01]  /*1560*/  IMAD.IADD R5, R36, 0x1, -R5 ;  /* 0x0000000124057824 */ /* 0x000fe200078e0a05 */
[----:B------:R-:W-:-:S03]  /*1570*/  SEL R4, R4, RZ, P1 ;  /* 0x000000ff04047207 */ /* 0x000fc60000800000 */
[----:B------:R-:W1:Y:S01]  /*1580*/  LDC.64 R36, c[0x0][0x210] ;  /* 0x00008400ff247b82 */ /* 0x000e620000000a00 */
[----:B------:R-:W-:Y:S01]  /*1590*/  SEL R18, R18, RZ, P0 ;  /* 0x000000ff12127207 */ /* 0x000fe20000000000 */
[----:B------:R-:W-:Y:S01]  /*15a0*/  IMAD.MOV.U32 R34, RZ, RZ, RZ ;  /* 0x000000ffff227224 */ /* 0x000fe200078e00ff */
[----:B---3--:R-:W-:Y:S02]  /*15b0*/  SEL R21, R8, RZ, P0 ;  /* 0x000000ff08157207 */ /* 0x008fe40000000000 */
[----:B------:R-:W-:-:S03]  /*15c0*/  SEL R8, R31, RZ, P0 ;  /* 0x000000ff1f087207 */ /* 0x000fc60000000000 */
[----:B------:R-:W-:Y:S01]  /*15d0*/  FFMA R24, R27, R21, R24 ;  /* 0x000000151b187223 */ /* 0x000fe20000000018 */
[----:B------:R-:W-:Y:S01]  /*15e0*/  SEL R27, R10, RZ, P0 ;  /* 0x000000ff0a1b7207 */ /* 0x000fe20000000000 */
[----:B------:R-:W-:Y:S01]  /*15f0*/  FADD R10, -R7, R8 ;  /* 0x00000008070a7221 */ /* 0x000fe20000000100 */
[----:B------:R-:W-:Y:S02]  /*1600*/  SEL R21, R9, RZ, P0 ;  /* 0x000000ff09157207 */ /* 0x000fe40000000000 */
[----:B------:R-:W3:Y:S03]  /*1610*/  LDC.64 R8, c[0x0][0x248] ;  /* 0x00009200ff087b82 */ /* 0x000ee60000000a00 */
[----:B------:R-:W-:Y:S01]  /*1620*/  FFMA R17, R17, R21, R0 ;  /* 0x0000001511117223 */ /* 0x000fe20000000000 */
[----:B------:R-:W-:Y:S01]  /*1630*/  FFMA R0, R10, R27, R7 ;  /* 0x0000001b0a007223 */ /* 0x000fe20000000007 */
[----:B------:R-:W-:-:S02]  /*1640*/  SEL R7, R6, RZ, P1 ;  /* 0x000000ff06077207 */ /* 0x000fc40000800000 */
[----:B------:R-:W-:Y:S02]  /*1650*/  SEL R6, R23, RZ, P1 ;  /* 0x000000ff17067207 */ /* 0x000fe40000800000 */
[----:B------:R-:W-:Y:S02]  /*1660*/  SEL R23, R30, RZ, P0 ;  /* 0x000000ff1e177207 */ /* 0x000fe40000000000 */
[----:B--2---:R-:W-:Y:S02]  /*1670*/  SEL R10, R33, RZ, P1 ;  /* 0x000000ff210a7207 */ /* 0x004fe40000800000 */
[----:B------:R-:W-:Y:S02]  /*1680*/  SEL R27, R32, RZ, P1 ;  /* 0x000000ff201b7207 */ /* 0x000fe40000800000 */
[----:B------:R-:W-:Y:S01]  /*1690*/  SEL R31, R20, RZ, P1 ;  /* 0x000000ff141f7207 */ /* 0x000fe20000800000 */
[----:B------:R-:W-:Y:S01]  /*16a0*/  FADD R23, -R18, R23 ;  /* 0x0000001712177221 */ /* 0x000fe20000000100 */
[----:B------:R-:W-:Y:S01]  /*16b0*/  SEL R11, R11, RZ, P0 ;  /* 0x000000ff0b0b7207 */ /* 0x000fe20000000000 */
[----:B------:R-:W-:Y:S01]  /*16c0*/  FADD R10, -R7, R10 ;  /* 0x0000000a070a7221 */ /* 0x000fe20000000100 */
[----:B------:R-:W-:Y:S01]  /*16d0*/  SEL R12, R12, RZ, P1 ;  /* 0x000000ff0c0c7207 */ /* 0x000fe20000800000 */
[----:B------:R-:W-:Y:S01]  /*16e0*/  FADD R27, -R4, R27 ;  /* 0x0000001b041b7221 */ /* 0x000fe20000000100 */
[----:B------:R-:W-:Y:S01]  /*16f0*/  SEL R13, R13, RZ, P1 ;  /* 0x000000ff0d0d7207 */ /* 0x000fe20000800000 */
[----:B------:R-:W-:Y:S01]  /*1700*/  FADD R31, -R6, R31 ;  /* 0x0000001f061f7221 */ /* 0x000fe20000000100 */
[----:B------:R-:W-:Y:S01]  /*1710*/  SEL R21, R14, RZ, P1 ;  /* 0x000000ff0e157207 */ /* 0x000fe20000800000 */
[----:B------:R-:W-:Y:S01]  /*1720*/  FFMA R23, R23, R11, R18 ;  /* 0x0000000b17177223 */ /* 0x000fe20000000012 */
[----:B------:R-:W-:Y:S01]  /*1730*/  FFMA R12, R10, R12, R7 ;  /* 0x0000000c0a0c7223 */ /* 0x000fe20000000007 */
[----:B------:R-:W-:Y:S01]  /*1740*/  FFMA R14, R27, R13, R4 ;  /* 0x0000000d1b0e7223 */ /* 0x000fe20000000004 */
[----:B---3--:R-:W-:-:S04]  /*1750*/  IMAD.WIDE R10, R5, 0x4, R8 ;  /* 0x00000004050a7825 */ /* 0x008fc800078e0208 */
[----:B------:R-:W-:Y:S01]  /*1760*/  FFMA R13, R31, R21, R6 ;  /* 0x000000151f0d7223 */ /* 0x000fe20000000006 */
[----:B------:R-:W-:Y:S02]  /*1770*/  CS2R R4, SRZ ;  /* 0x0000000000047805 */ /* 0x000fe4000001ff00 */
[----:B------:R-:W-:Y:S01]  /*1780*/  CS2R R6, SRZ ;  /* 0x0000000000067805 */ /* 0x000fe2000001ff00 */
[----:B------:R-:W-:Y:S01]  /*1790*/  IMAD.WIDE R40, R3, 0x4, R8 ;  /* 0x0000000403287825 */ /* 0x000fe200078e0208 */
[----:B------:R-:W-:Y:S01]  /*17a0*/  CS2R R32, SRZ ;  /* 0x0000000000207805 */ /* 0x000fe2000001ff00 */
[----:B------:R-:W2:Y:S02]  /*17b0*/  @P0 LDG.E.EL R34, desc[UR4][R10.64] ;  /* 0x000000040a220981 */ /* 0x000ea4000c2e1900 */
[----:B------:R-:W-:Y:S02]  /*17c0*/  IMAD.MOV.U32 R27, RZ, RZ, RZ ;  /* 0x000000ffff1b7224 */ /* 0x000fe400078e00ff */
[----:B0-----:R-:W-:Y:S01]  /*17d0*/  IMAD.WIDE R30, R25, 0x4, R38 ;  /* 0x00000004191e7825 */ /* 0x001fe200078e0226 */
[----:B------:R-:W3:Y:S03]  /*17e0*/  @P0 LDG.E.EL R33, desc[UR4][R10.64] ;  /* 0x000000040a210981 */ /* 0x000ee6000c2e1900 */
[----:B------:R-:W-:Y:S01]  /*17f0*/  IMAD.MOV.U32 R21, RZ, RZ, RZ ;  /* 0x000000ffff157224 */ /* 0x000fe200078e00ff */
[----:B------:R-:W5:Y:S01]  /*1800*/  @P0 LDG.E.128 R4, desc[UR4][R30.64] ;  /* 0x000000041e040981 */ /* 0x000f62000c1e1d00 */
[----:B------:R-:W-:-:S02]  /*1810*/  IMAD.MOV.U32 R20, RZ, RZ, RZ ;  /* 0x000000ffff147224 */ /* 0x000fc400078e00ff */
[----:B------:R-:W-:Y:S01]  /*1820*/  IMAD.MOV.U32 R18, RZ, RZ, RZ ;  /* 0x000000ffff127224 */ /* 0x000fe200078e00ff */
[----:B------:R-:W2:Y:S01]  /*1830*/  @P0 LDG.E.EL R27, desc[UR4][R10.64] ;  /* 0x000000040a1b0981 */ /* 0x000ea2000c2e1900 */
[----:B------:R-:W-:Y:S01]  /*1840*/  IMAD.MOV.U32 R3, RZ, RZ, RZ ;  /* 0x000000ffff037224 */ /* 0x000fe200078e00ff */
[----:B------:R-:W-:Y:S02]  /*1850*/  CS2R R8, SRZ ;  /* 0x0000000000087805 */ /* 0x000fe4000001ff00 */
[----:B------:R0:W3:Y:S04]  /*1860*/  @P0 LDG.E.EL R32, desc[UR4][R10.64] ;  /* 0x000000040a200981 */ /* 0x0000e8000c2e1900 */
[----:B------:R-:W3:Y:S04]  /*1870*/  @P1 LDG.E.EL R21, desc[UR4][R40.64] ;  /* 0x0000000428151981 */ /* 0x000ee8000c2e1900 */
[----:B------:R-:W3:Y:S01]  /*1880*/  @P1 LDG.E.EL R20, desc[UR4][R40.64] ;  /* 0x0000000428141981 */ /* 0x000ee2000c2e1900 */
[----:B0-----:R-:W-:-:S03]  /*1890*/  CS2R R10, SRZ ;  /* 0x00000000000a7805 */ /* 0x001fc6000001ff00 */
[----:B------:R-:W3:Y:S04]  /*18a0*/  @P1 LDG.E.EL R18, desc[UR4][R40.64] ;  /* 0x0000000428121981 */ /* 0x000ee8000c2e1900 */
[----:B------:R1:W3:Y:S02]  /*18b0*/  @P1 LDG.E.EL R3, desc[UR4][R40.64] ;  /* 0x0000000428031981 */ /* 0x0002e4000c2e1900 */
[----:B-1----:R-:W-:-:S05]  /*18c0*/  IMAD.WIDE R40, R2, 0x4, R36 ;  /* 0x0000000402287825 */ /* 0x002fca00078e0224 */
[----:B------:R0:W3:Y:S01]  /*18d0*/  @!P2 LDG.E.128 R8, desc[UR4][R40.64] ;  /* 0x000000042808a981 */ /* 0x0000e2000c1e1d00 */
[----:B------:R-:W-:Y:S01]  /*18e0*/  IMAD.WIDE R38, R29, 0x4, R38 ;  /* 0x000000041d267825 */ /* 0x000fe200078e0226 */
[----:B------:R-:W-:Y:S02]  /*18f0*/  CS2R R28, SRZ ;  /* 0x00000000001c7805 */ /* 0x000fe4000001ff00 */
[----:B------:R-:W-:-:S06]  /*1900*/  CS2R R30, SRZ ;  /* 0x00000000001e7805 */ /* 0x000fcc000001ff00 */
[----:B------:R-:W4:Y:S01]  /*1910*/  @P1 LDG.E.128 R28, desc[UR4][R38.64] ;  /* 0x00000004261c1981 */ /* 0x000f22000c1e1d00 */
[----:B0-----:R-:W-:Y:S02]  /*1920*/  IMAD.WIDE R40, R26, 0x4, R36 ;  /* 0x000000041a287825 */ /* 0x001fe400078e0224 */
[----:B------:R-:W0:Y:S02]  /*1930*/  LDC.64 R36, c[0x0][0x250] ;  /* 0x00009400ff247b82 */ /* 0x000e240000000a00 */
[----:B------:R-:W-:Y:S01]  /*1940*/  IMAD.MOV.U32 R26, RZ, RZ, RZ ;  /* 0x000000ffff1a7224 */ /* 0x000fe200078e00ff */
[----:B-----5:R-:W-:Y:S02]  /*1950*/  SEL R25, R4, RZ, P0 ;  /* 0x000000ff04197207 */ /* 0x020fe40000000000 */
[----:B--2---:R-:W-:-:S03]  /*1960*/  SEL R27, R27, RZ, P0 ;  /* 0x000000ff1b1b7207 */ /* 0x004fc60000000000 */
[----:B------:R-:W-:Y:S01]  /*1970*/  FADD R24, -R25, R24 ;  /* 0x0000001819187221 */ /* 0x000fe20000000100 */
[----:B---3--:R-:W-:-:S03]  /*1980*/  SEL R8, R8, RZ, !P2 ;  /* 0x000000ff08087207 */ /* 0x008fc60005000000 */
[----:B------:R-:W-:Y:S01]  /*1990*/  @P2 FFMA R8, R24, R27, R25 ;  /* 0x0000001b18082223 */ /* 0x000fe20000000019 */
[----:B------:R-:W-:Y:S01]  /*19a0*/  CS2R R24, SRZ ;  /* 0x0000000000187805 */ /* 0x000fe2000001ff00 */
[----:B------:R-:W-:-:S06]  /*19b0*/  IMAD.MOV.U32 R27, RZ, RZ, RZ ;  /* 0x000000ffff1b7224 */ /* 0x000fcc00078e00ff */
[----:B------:R-:W2:Y:S01]  /*19c0*/  @!P3 LDG.E.128 R24, desc[UR4][R40.64] ;  /* 0x000000042818b981 */ /* 0x000ea2000c1e1d00 */
[----:B------:R-:W-:Y:S02]  /*19d0*/  SEL R22, R22, RZ, P1 ;  /* 0x000000ff16167207 */ /* 0x000fe40000800000 */
[----:B----4-:R-:W-:Y:S02]  /*19e0*/  SEL R19, R19, RZ, P1 ;  /* 0x000000ff13137207 */ /* 0x010fe40000800000 */
[----:B------:R-:W-:Y:S02]  /*19f0*/  SEL R4, R5, RZ, P0 ;  /* 0x000000ff05047207 */ /* 0x000fe40000000000 */
[----:B------:R-:W-:Y:S01]  /*1a00*/  SEL R5, R6, RZ, P0 ;  /* 0x000000ff06057207 */ /* 0x000fe20000000000 */
[----:B------:R-:W-:Y:S01]  /*1a10*/  FADD R19, -R22, R19 ;  /* 0x0000001316137221 */ /* 0x000fe20000000100 */
[----:B------:R-:W-:Y:S01]  /*1a20*/  SEL R2, R15, RZ, P1 ;  /* 0x000000ff0f027207 */ /* 0x000fe20000800000 */
[----:B0-----:R-:W-:Y:S01]  /*1a30*/  IMAD.WIDE R36, R16, 0x4, R36 ;  /* 0x0000000410247825 */ /* 0x001fe200078e0224 */
[----:B------:R-:W-:-:S03]  /*1a40*/  SEL R16, R33, RZ, P0 ;  /* 0x000000ff21107207 */ /* 0x000fc60000000000 */
[----:B------:R-:W-:Y:S01]  /*1a50*/  FADD R0, -R5, R0 ;  /* 0x0000000005007221 */ /* 0x000fe20000000100 */
[----:B------:R-:W-:Y:S01]  /*1a60*/  SEL R6, R7, RZ, P0 ;  /* 0x000000ff07067207 */ /* 0x000fe20000000000 */
[----:B------:R-:W-:Y:S01]  /*1a70*/  FFMA R2, R19, R2, R22 ;  /* 0x0000000213027223 */ /* 0x000fe20000000016 */
[----:B------:R-:W-:Y:S02]  /*1a80*/  SEL R7, R28, RZ, P1 ;  /* 0x000000ff1c077207 */ /* 0x000fe40000800000 */
[----:B------:R-:W-:Y:S02]  /*1a90*/  SEL R29, R29, RZ, P1 ;  /* 0x000000ff1d1d7207 */ /* 0x000fe40000800000 */
[----:B------:R-:W-:Y:S02]  /*1aa0*/  SEL R30, R30, RZ, P1 ;  /* 0x000000ff1e1e7207 */ /* 0x000fe40000800000 */
[----:B------:R-:W-:Y:S02]  /*1ab0*/  SEL R31, R31, RZ, P1 ;  /* 0x000000ff1f1f7207 */ /* 0x000fe40000800000 */
[----:B------:R-:W-:Y:S01]  /*1ac0*/  SEL R10, R10, RZ, !P2 ;  /* 0x000000ff0a0a7207 */ /* 0x000fe20005000000 */
[----:B------:R-:W-:Y:S01]  /*1ad0*/  @P2 FFMA R10, R0, R16, R5 ;  /* 0x00000010000a2223 */ /* 0x000fe20000000005 */
        /* <DEDUP_REMOVED lines=12> */
[----:B------:R-:W-:Y:S01]  /*1ba0*/  SEL R9, R9, RZ, !P2 ;  /* 0x000000ff09097207 */ /* 0x000fe20005000000 */
[----:B------:R-:W-:Y:S01]  /*1bb0*/  @P2 FFMA R9, R17, R15, R4 ;  /* 0x0000000f11092223 */ /* 0x000fe20000000004 */
[----:B------:R-:W-:Y:S01]  /*1bc0*/  SEL R11, R11, RZ, !P2 ;  /* 0x000000ff0b0b7207 */ /* 0x000fe20005000000 */
[----:B------:R-:W-:-:S05]  /*1bd0*/  @P2 FFMA R11, R23, R19, R6 ;  /* 0x00000013170b2223 */ /* 0x000fca0000000006 */
[----:B------:R-:W-:Y:S01]  /*1be0*/  STG.E.128 desc[UR4][R36.64], R8 ;  /* 0x0000000824007986 */ /* 0x000fe2000c101d04 */
[----:B--2---:R-:W-:Y:S01]  /*1bf0*/  SEL R24, R24, RZ, !P3 ;  /* 0x000000ff18187207 */ /* 0x004fe20005800000 */
[----:B------:R-:W-:Y:S01]  /*1c00*/  @P3 FFMA R24, R12, R21, R7 ;  /* 0x000000150c183223 */ /* 0x000fe20000000007 */
[----:B------:R-:W-:Y:S01]  /*1c10*/  SEL R25, R25, RZ, !P3 ;  /* 0x000000ff19197207 */ /* 0x000fe20005800000 */
[----:B------:R-:W-:Y:S01]  /*1c20*/  @P3 FFMA R25, R14, R20, R29 ;  /* 0x000000140e193223 */ /* 0x000fe2000000001d */
[----:B------:R-:W-:Y:S01]  /*1c30*/  SEL R26, R26, RZ, !P3 ;  /* 0x000000ff1a1a7207 */ /* 0x000fe20005800000 */
[----:B------:R-:W-:Y:S01]  /*1c40*/  @P3 FFMA R26, R13, R18, R30 ;  /* 0x000000120d1a3223 */ /* 0x000fe2000000001e */
[----:B------:R-:W-:Y:S01]  /*1c50*/  SEL R27, R27, RZ, !P3 ;  /* 0x000000ff1b1b7207 */ /* 0x000fe20005800000 */
[----:B------:R-:W-:-:S05]  /*1c60*/  @P3 FFMA R27, R2, R0, R31 ;  /* 0x00000000021b3223 */ /* 0x000fca000000001f */
[----:B------:R-:W-:Y:S01]  /*1c70*/  STG.E.128 desc[UR4][R36.64+0x800], R24 ;  /* 0x0008001824007986 */ /* 0x000fe2000c101d04 */
[----:B------:R-:W-:Y:S05]  /*1c80*/  EXIT ;  /* 0x000000000000794d */ /* 0x000fea0003800000 */
.L_x_0:
[----:B------:R-:W-:-:S00]  /*1c90*/  BRA `(.L_x_0) ;  /* 0xfffffffc00fc7947 */ /* 0x000fc0000383ffff */
[----:B------:R-:W-:-:S00]  /*1ca0*/  NOP ;  /* 0x0000000000007918 */ /* 0x000fc00000000000 */
        /* <DEDUP_REMOVED lines=13> */
.L_x_1:


//--------------------- .nv.constant0.triton_poi_fused_cat_25 --------------------------
	.section	.nv.constant0.triton_poi_fused_cat_25,"a",@progbits
	.sectionflags	@""
	.align	4
.nv.constant0.triton_poi_fused_cat_25:
	.zero		604
